	.headerflags	@"EF_CUDA_TEXMODE_UNIFIED EF_CUDA_64BIT_ADDRESS EF_CUDA_ACCELERATORS EF_CUDA_SM90 EF_CUDA_VIRTUAL_SM(EF_CUDA_SM90)"
	.elftype	@"ET_EXEC"


//--------------------- .nv.info                  --------------------------
	.section	.nv.info,"",@"SHT_CUDA_INFO"
	.align	4


	//----- nvinfo : EIATTR_REGCOUNT
	.align		4
        /*0000*/ 	.byte	0x04, 0x2f
        /*0002*/ 	.short	(.L_1 - .L_0)
	.align		4
.L_0:
        /*0004*/ 	.word	index@(triton_poi_fused_convolution_1)
        /*0008*/ 	.word	0x0000000c


	//----- nvinfo : EIATTR_MIN_STACK_SIZE
	.align		4
.L_1:
        /*000c*/ 	.byte	0x04, 0x12
        /*000e*/ 	.short	(.L_3 - .L_2)
	.align		4
.L_2:
        /*0010*/ 	.word	index@(triton_poi_fused_convolution_1)
        /*0014*/ 	.word	0x00000000


	//----- nvinfo : EIATTR_FRAME_SIZE
	.align		4
.L_3:
        /*0018*/ 	.byte	0x04, 0x11
        /*001a*/ 	.short	(.L_5 - .L_4)
	.align		4
.L_4:
        /*001c*/ 	.word	index@(triton_poi_fused_convolution_1)
        /*0020*/ 	.word	0x00000000


	//----- nvinfo : EIATTR_MIN_STACK_SIZE
	.align		4
.L_5:
        /*0024*/ 	.byte	0x04, 0x12
        /*0026*/ 	.short	(.L_7 - .L_6)
	.align		4
.L_6:
        /*0028*/ 	.word	index@(triton_poi_fused_convolution_1)
        /*002c*/ 	.word	0x00000000
.L_7:


//--------------------- .nv.info.triton_poi_fused_convolution_1 --------------------------
	.section	.nv.info.triton_poi_fused_convolution_1,"",@"SHT_CUDA_INFO"
	.sectionflags	@""
	.align	4


	//----- nvinfo : EIATTR_CUDA_API_VERSION
	.align		4
        /*0000*/ 	.byte	0x04, 0x37
        /*0002*/ 	.short	(.L_9 - .L_8)
.L_8:
        /*0004*/ 	.word	0x0000007c


	//----- nvinfo : EIATTR_KPARAM_INFO
	.align		4
.L_9:
        /*0008*/ 	.byte	0x04, 0x17
        /*000a*/ 	.short	(.L_11 - .L_10)
.L_10:
        /*000c*/ 	.word	0x00000000
        /*0010*/ 	.short	0x0002
        /*0012*/ 	.short	0x0010
        /*0014*/ 	.byte	0x00, 0xf0, 0x11, 0x00


	//----- nvinfo : EIATTR_KPARAM_INFO
	.align		4
.L_11:
        /*0018*/ 	.byte	0x04, 0x17
        /*001a*/ 	.short	(.L_13 - .L_12)
.L_12:
        /*001c*/ 	.word	0x00000000
        /*0020*/ 	.short	0x0001
        /*0022*/ 	.short	0x0008
        /*0024*/ 	.byte	0x00, 0xf4, 0x21, 0x00


	//----- nvinfo : EIATTR_KPARAM_INFO
	.align		4
.L_13:
        /*0028*/ 	.byte	0x04, 0x17
        /*002a*/ 	.short	(.L_15 - .L_14)
.L_14:
        /*002c*/ 	.word	0x00000000
        /*0030*/ 	.short	0x0000
        /*0032*/ 	.short	0x0000
        /*0034*/ 	.byte	0x00, 0xf4, 0x21, 0x00


	//----- nvinfo : EIATTR_SPARSE_MMA_MASK
	.align		4
.L_15:
        /*0038*/ 	.byte	0x03, 0x50
        /*003a*/ 	.short	0x0000


	//----- nvinfo : EIATTR_MAXREG_COUNT
	.align		4
        /*003c*/ 	.byte	0x03, 0x1b
        /*003e*/ 	.short	0x00ff


	//----- nvinfo : EIATTR_EXIT_INSTR_OFFSETS
	.align		4
        /*0040*/ 	.byte	0x04, 0x1c
        /*0042*/ 	.short	(.L_17 - .L_16)


	//   ....[0]....
.L_16:
        /*0044*/ 	.word	0x00000180


	//----- nvinfo : EIATTR_REQNTID
	.align		4
.L_17:
        /*0048*/ 	.byte	0x04, 0x10
        /*004a*/ 	.short	(.L_19 - .L_18)
.L_18:
        /*004c*/ 	.word	0x00000100
        /*0050*/ 	.word	0x00000001
        /*0054*/ 	.word	0x00000001


	//----- nvinfo : EIATTR_CBANK_PARAM_SIZE
	.align		4
.L_19:
        /*0058*/ 	.byte	0x03, 0x19
        /*005a*/ 	.short	0x0014


	//----- nvinfo : EIATTR_PARAM_CBANK
	.align		4
        /*005c*/ 	.byte	0x04, 0x0a
        /*005e*/ 	.short	(.L_21 - .L_20)
	.align		4
.L_20:
        /*0060*/ 	.word	index@(.nv.constant0.triton_poi_fused_convolution_1)
        /*0064*/ 	.short	0x0210
        /*0066*/ 	.short	0x0014


	//----- nvinfo : EIATTR_SW_WAR
	.align		4
.L_21:
        /*0068*/ 	.byte	0x04, 0x36
        /*006a*/ 	.short	(.L_23 - .L_22)
.L_22:
        /*006c*/ 	.word	0x00000008
.L_23:


//--------------------- .nv.callgraph             --------------------------
	.section	.nv.callgraph,"",@"SHT_CUDA_CALLGRAPH"
	.align	4
	.sectionentsize	8
	.align		4
        /*0000*/ 	.word	0x00000000
	.align		4
        /*0004*/ 	.word	0xffffffff
	.align		4
        /*0008*/ 	.word	0x00000000
	.align		4
        /*000c*/ 	.word	0xfffffffe
	.align		4
        /*0010*/ 	.word	0x00000000
	.align		4
        /*0014*/ 	.word	0xfffffffd
	.align		4
        /*0018*/ 	.word	0x00000000
	.align		4
        /*001c*/ 	.word	0xfffffffc


//--------------------- .text.triton_poi_fused_convolution_1 --------------------------
	.section	.text.triton_poi_fused_convolution_1,"ax",@progbits
	.align	128
        .global         triton_poi_fused_convolution_1
        .type           triton_poi_fused_convolution_1,@function
        .size           triton_poi_fused_convolution_1,(.L_x_1 - triton_poi_fused_convolution_1)
        .other          triton_poi_fused_convolution_1,@"STO_CUDA_ENTRY STV_DEFAULT"
triton_poi_fused_convolution_1:
.text.triton_poi_fused_convolution_1:
[----:B------:R-:W-:Y:S01]  /*0000*/  LDC R1, c[0x0][0x28] ;  /* 0x00000a00ff017b82 */ /* 0x000fe20000000800 */
[----:B------:R-:W1:Y:S07]  /*0010*/  S2R R0, SR_TID.X ;  /* 0x0000000000007919 */ /* 0x000e6e0000002100 */
[----:B------:R-:W2:Y:S01]  /*0020*/  LDC.64 R4, c[0x0][0x218] ;  /* 0x00008600ff047b82 */ /* 0x000ea20000000a00 */
[----:B------:R-:W-:Y:S01]  /*0030*/  ULDC.64 UR4, c[0x0][0x208] ;  /* 0x0000820000047ab9 */ /* 0x000fe20000000a00 */
[----:B------:R-:W3:Y:S01]  /*0040*/  S2R R7, SR_CTAID.X ;  /* 0x0000000000077919 */ /* 0x000ee20000002500 */
[----:B-1----:R-:W-:Y:S01]  /*0050*/  IMAD.SHL.U32 R0, R0, 0x2, RZ ;  /* 0x0000000200007824 */ /* 0x002fe200078e00ff */
[----:B---3--:R-:W-:-:S04]  /*0060*/  SHF.R.S32.HI R2, RZ, 0x16, R7 ;  /* 0x00000016ff027819 */ /* 0x008fc80000011407 */
[----:B------:R-:W-:Y:S02]  /*0070*/  LOP3.LUT R0, R0, 0x1fe, RZ, 0xc0, !PT ;  /* 0x000001fe00007812 */ /* 0x000fe400078ec0ff */
[----:B------:R-:W-:Y:S02]  /*0080*/  SGXT R2, R2, 0x1 ;  /* 0x000000010202781a */ /* 0x000fe40000000200 */
[----:B------:R-:W-:-:S04]  /*0090*/  LEA R7, R7, R0, 0x9 ;  /* 0x0000000007077211 */ /* 0x000fc800078e48ff */
[----:B------:R-:W-:Y:S02]  /*00a0*/  LEA.HI R0, R2, R7, RZ, 0xa ;  /* 0x0000000702007211 */ /* 0x000fe400078f50ff */
[----:B------:R-:W1:Y:S02]  /*00b0*/  LDC.64 R2, c[0x0][0x210] ;  /* 0x00008400ff027b82 */ /* 0x000e640000000a00 */
[----:B------:R-:W-:-:S05]  /*00c0*/  SHF.R.S32.HI R0, RZ, 0xa, R0 ;  /* 0x0000000aff007819 */ /* 0x000fca0000011400 */
[----:B------:R-:W-:-:S05]  /*00d0*/  IMAD.HI R6, R0, 0x2aaaaaab, RZ ;  /* 0x2aaaaaab00067827 */ /* 0x000fca00078e02ff */
[----:B------:R-:W-:-:S04]  /*00e0*/  SHF.R.U32.HI R9, RZ, 0x1f, R6 ;  /* 0x0000001fff097819 */ /* 0x000fc80000011606 */
[----:B------:R-:W-:-:S05]  /*00f0*/  LEA.HI R9, R6, R9, RZ, 0x1b ;  /* 0x0000000906097211 */ /* 0x000fca00078fd8ff */
[----:B------:R-:W-:Y:S02]  /*0100*/  IMAD R9, R9, -0xc0, R0 ;  /* 0xffffff4009097824 */ /* 0x000fe400078e0200 */
[----:B-1----:R-:W-:-:S04]  /*0110*/  IMAD.WIDE R2, R7, 0x4, R2 ;  /* 0x0000000407027825 */ /* 0x002fc800078e0202 */
[----:B--2---:R-:W-:Y:S01]  /*0120*/  IMAD.WIDE R4, R9, 0x4, R4 ;  /* 0x0000000409047825 */ /* 0x004fe200078e0204 */
[----:B------:R-:W2:Y:S05]  /*0130*/  LDG.E.64 R6, desc[UR4][R2.64] ;  /* 0x0000000402067981 */ /* 0x000eaa000c1e1b00 */
[----:B------:R-:W2:Y:S02]  /*0140*/  LDG.E.EL R4, desc[UR4][R4.64] ;  /* 0x0000000404047981 */ /* 0x000ea4000c2e1900 */
[--C-:B--2---:R-:W-:Y:S01]  /*0150*/  FADD R6, R6, R4.reuse ;  /* 0x0000000406067221 */ /* 0x104fe20000000000 */
[----:B------:R-:W-:-:S05]  /*0160*/  FADD R7, R7, R4 ;  /* 0x0000000407077221 */ /* 0x000fca0000000000 */
[----:B------:R-:W-:Y:S01]  /*0170*/  STG.E.64 desc[UR4][R2.64], R6 ;  /* 0x0000000602007986 */ /* 0x000fe2000c101b04 */
[----:B------:R-:W-:Y:S05]  /*0180*/  EXIT ;  /* 0x000000000000794d */ /* 0x000fea0003800000 */
.L_x_0:
[----:B------:R-:W-:-:S00]  /*0190*/  BRA `(.L_x_0) ;  /* 0xfffffffc00fc7947 */ /* 0x000fc0000383ffff */
[----:B------:R-:W-:-:S00]  /*01a0*/  NOP ;  /* 0x0000000000007918 */ /* 0x000fc00000000000 */
        /* <DEDUP_REMOVED lines=13> */
.L_x_1:


//--------------------- .nv.constant0.triton_poi_fused_convolution_1 --------------------------
	.section	.nv.constant0.triton_poi_fused_convolution_1,"a",@progbits
	.sectionflags	@""
	.align	4
.nv.constant0.triton_poi_fused_convolution_1:
	.zero		548
